	.headerflags	@"EF_CUDA_TEXMODE_UNIFIED EF_CUDA_64BIT_ADDRESS EF_CUDA_ACCELERATORS EF_CUDA_SM90 EF_CUDA_VIRTUAL_SM(EF_CUDA_SM90)"
	.elftype	@"ET_EXEC"


//--------------------- .nv.info                  --------------------------
	.section	.nv.info,"",@"SHT_CUDA_INFO"
	.align	4


	//----- nvinfo : EIATTR_REGCOUNT
	.align		4
        /*0000*/ 	.byte	0x04, 0x2f
        /*0002*/ 	.short	(.L_1 - .L_0)
	.align		4
.L_0:
        /*0004*/ 	.word	index@(triton_poi_fused_cat_19)
        /*0008*/ 	.word	0x00000024


	//----- nvinfo : EIATTR_MIN_STACK_SIZE
	.align		4
.L_1:
        /*000c*/ 	.byte	0x04, 0x12
        /*000e*/ 	.short	(.L_3 - .L_2)
	.align		4
.L_2:
        /*0010*/ 	.word	index@(triton_poi_fused_cat_19)
        /*0014*/ 	.word	0x00000000


	//----- nvinfo : EIATTR_FRAME_SIZE
	.align		4
.L_3:
        /*0018*/ 	.byte	0x04, 0x11
        /*001a*/ 	.short	(.L_5 - .L_4)
	.align		4
.L_4:
        /*001c*/ 	.word	index@(triton_poi_fused_cat_19)
        /*0020*/ 	.word	0x00000000


	//----- nvinfo : EIATTR_MIN_STACK_SIZE
	.align		4
.L_5:
        /*0024*/ 	.byte	0x04, 0x12
        /*0026*/ 	.short	(.L_7 - .L_6)
	.align		4
.L_6:
        /*0028*/ 	.word	index@(triton_poi_fused_cat_19)
        /*002c*/ 	.word	0x00000000
.L_7:


//--------------------- .nv.info.triton_poi_fused_cat_19 --------------------------
	.section	.nv.info.triton_poi_fused_cat_19,"",@"SHT_CUDA_INFO"
	.sectionflags	@""
	.align	4


	//----- nvinfo : EIATTR_CUDA_API_VERSION
	.align		4
        /*0000*/ 	.byte	0x04, 0x37
        /*0002*/ 	.short	(.L_9 - .L_8)
.L_8:
        /*0004*/ 	.word	0x0000007c


	//----- nvinfo : EIATTR_KPARAM_INFO
	.align		4
.L_9:
        /*0008*/ 	.byte	0x04, 0x17
        /*000a*/ 	.short	(.L_11 - .L_10)
.L_10:
        /*000c*/ 	.word	0x00000000
        /*0010*/ 	.short	0x0005
        /*0012*/ 	.short	0x0028
        /*0014*/ 	.byte	0x00, 0xf0, 0x11, 0x00


	//----- nvinfo : EIATTR_KPARAM_INFO
	.align		4
.L_11:
        /*0018*/ 	.byte	0x04, 0x17
        /*001a*/ 	.short	(.L_13 - .L_12)
.L_12:
        /*001c*/ 	.word	0x00000000
        /*0020*/ 	.short	0x0004
        /*0022*/ 	.short	0x0020
        /*0024*/ 	.byte	0x00, 0xf4, 0x21, 0x00


	//----- nvinfo : EIATTR_KPARAM_INFO
	.align		4
.L_13:
        /*0028*/ 	.byte	0x04, 0x17
        /*002a*/ 	.short	(.L_15 - .L_14)
.L_14:
        /*002c*/ 	.word	0x00000000
        /*0030*/ 	.short	0x0003
        /*0032*/ 	.short	0x0018
        /*0034*/ 	.byte	0x00, 0xf4, 0x21, 0x00


	//----- nvinfo : EIATTR_KPARAM_INFO
	.align		4
.L_15:
        /*0038*/ 	.byte	0x04, 0x17
        /*003a*/ 	.short	(.L_17 - .L_16)
.L_16:
        /*003c*/ 	.word	0x00000000
        /*0040*/ 	.short	0x0002
        /*0042*/ 	.short	0x0010
        /*0044*/ 	.byte	0x00, 0xf4, 0x21, 0x00


	//----- nvinfo : EIATTR_KPARAM_INFO
	.align		4
.L_17:
        /*0048*/ 	.byte	0x04, 0x17
        /*004a*/ 	.short	(.L_19 - .L_18)
.L_18:
        /*004c*/ 	.word	0x00000000
        /*0050*/ 	.short	0x0001
        /*0052*/ 	.short	0x0008
        /*0054*/ 	.byte	0x00, 0xf4, 0x21, 0x00


	//----- nvinfo : EIATTR_KPARAM_INFO
	.align		4
.L_19:
        /*0058*/ 	.byte	0x04, 0x17
        /*005a*/ 	.short	(.L_21 - .L_20)
.L_20:
        /*005c*/ 	.word	0x00000000
        /*0060*/ 	.short	0x0000
        /*0062*/ 	.short	0x0000
        /*0064*/ 	.byte	0x00, 0xf4, 0x21, 0x00


	//----- nvinfo : EIATTR_SPARSE_MMA_MASK
	.align		4
.L_21:
        /*0068*/ 	.byte	0x03, 0x50
        /*006a*/ 	.short	0x0000


	//----- nvinfo : EIATTR_MAXREG_COUNT
	.align		4
        /*006c*/ 	.byte	0x03, 0x1b
        /*006e*/ 	.short	0x00ff


	//----- nvinfo : EIATTR_EXIT_INSTR_OFFSETS
	.align		4
        /*0070*/ 	.byte	0x04, 0x1c
        /*0072*/ 	.short	(.L_23 - .L_22)


	//   ....[0]....
.L_22:
        /*0074*/ 	.word	0x00000a00


	//----- nvinfo : EIATTR_REQNTID
	.align		4
.L_23:
        /*0078*/ 	.byte	0x04, 0x10
        /*007a*/ 	.short	(.L_25 - .L_24)
.L_24:
        /*007c*/ 	.word	0x00000080
        /*0080*/ 	.word	0x00000001
        /*0084*/ 	.word	0x00000001


	//----- nvinfo : EIATTR_CBANK_PARAM_SIZE
	.align		4
.L_25:
        /*0088*/ 	.byte	0x03, 0x19
        /*008a*/ 	.short	0x002c


	//----- nvinfo : EIATTR_PARAM_CBANK
	.align		4
        /*008c*/ 	.byte	0x04, 0x0a
        /*008e*/ 	.short	(.L_27 - .L_26)
	.align		4
.L_26:
        /*0090*/ 	.word	index@(.nv.constant0.triton_poi_fused_cat_19)
        /*0094*/ 	.short	0x0210
        /*0096*/ 	.short	0x002c


	//----- nvinfo : EIATTR_SW_WAR
	.align		4
.L_27:
        /*0098*/ 	.byte	0x04, 0x36
        /*009a*/ 	.short	(.L_29 - .L_28)
.L_28:
        /*009c*/ 	.word	0x00000008
.L_29:


//--------------------- .nv.callgraph             --------------------------
	.section	.nv.callgraph,"",@"SHT_CUDA_CALLGRAPH"
	.align	4
	.sectionentsize	8
	.align		4
        /*0000*/ 	.word	0x00000000
	.align		4
        /*0004*/ 	.word	0xffffffff
	.align		4
        /*0008*/ 	.word	0x00000000
	.align		4
        /*000c*/ 	.word	0xfffffffe
	.align		4
        /*0010*/ 	.word	0x00000000
	.align		4
        /*0014*/ 	.word	0xfffffffd
	.align		4
        /*0018*/ 	.word	0x00000000
	.align		4
        /*001c*/ 	.word	0xfffffffc


//--------------------- .text.triton_poi_fused_cat_19 --------------------------
	.section	.text.triton_poi_fused_cat_19,"ax",@progbits
	.align	128
        .global         triton_poi_fused_cat_19
        .type           triton_poi_fused_cat_19,@function
        .size           triton_poi_fused_cat_19,(.L_x_1 - triton_poi_fused_cat_19)
        .other          triton_poi_fused_cat_19,@"STO_CUDA_ENTRY STV_DEFAULT"
triton_poi_fused_cat_19:
.text.triton_poi_fused_cat_19:
[----:B------:R-:W-:Y:S01]  /*0000*/  LDC R1, c[0x0][0x28] ;  /* 0x00000a00ff017b82 */ /* 0x000fe20000000800 */
[----:B------:R-:W1:Y:S07]  /*0010*/  S2R R0, SR_TID.X ;  /* 0x0000000000007919 */ /* 0x000e6e0000002100 */
[----:B------:R-:W2:Y:S01]  /*0020*/  LDC.64 R8, c[0x0][0x210] ;  /* 0x00008400ff087b82 */ /* 0x000ea20000000a00 */
[----:B------:R-:W-:Y:S02]  /*0030*/  CS2R R12, SRZ ;  /* 0x00000000000c7805 */ /* 0x000fe4000001ff00 */
[----:B------:R-:W-:Y:S01]  /*0040*/  CS2R R14, SRZ ;  /* 0x00000000000e7805 */ /* 0x000fe2000001ff00 */
[----:B------:R-:W3:Y:S01]  /*0050*/  S2R R3, SR_CTAID.X ;  /* 0x0000000000037919 */ /* 0x000ee20000002500 */
[----:B------:R-:W-:-:S03]  /*0060*/  ULDC.64 UR4, c[0x0][0x208] ;  /* 0x0000820000047ab9 */ /* 0x000fc60000000a00 */
[----:B------:R-:W4:Y:S01]  /*0070*/  LDC.64 R10, c[0x0][0x218] ;  /* 0x00008600ff0a7b82 */ /* 0x000f220000000a00 */
[----:B------:R-:W-:Y:S01]  /*0080*/  IMAD.MOV.U32 R20, RZ, RZ, RZ ;  /* 0x000000ffff147224 */ /* 0x000fe200078e00ff */
[----:B------:R-:W-:Y:S01]  /*0090*/  CS2R R26, SRZ ;  /* 0x00000000001a7805 */ /* 0x000fe2000001ff00 */
[----:B------:R-:W-:Y:S01]  /*00a0*/  IMAD.MOV.U32 R25, RZ, RZ, RZ ;  /* 0x000000ffff197224 */ /* 0x000fe200078e00ff */
[----:B------:R-:W-:Y:S01]  /*00b0*/  ULDC.64 UR6, c[0x0][0x220] ;  /* 0x0000880000067ab9 */ /* 0x000fe20000000a00 */
[----:B------:R-:W-:Y:S01]  /*00c0*/  ULDC.64 UR8, c[0x0][0x228] ;  /* 0x00008a0000087ab9 */ /* 0x000fe20000000a00 */
[----:B-1----:R-:W-:Y:S01]  /*00d0*/  IMAD.SHL.U32 R0, R0, 0x4, RZ ;  /* 0x0000000400007824 */ /* 0x002fe200078e00ff */
[----:B---3--:R-:W-:-:S04]  /*00e0*/  SHF.R.S32.HI R16, RZ, 0x15, R3 ;  /* 0x00000015ff107819 */ /* 0x008fc80000011403 */
[----:B------:R-:W-:Y:S02]  /*00f0*/  LOP3.LUT R0, R0, 0x1fc, RZ, 0xc0, !PT ;  /* 0x000001fc00007812 */ /* 0x000fe400078ec0ff */
[----:B------:R-:W-:-:S03]  /*0100*/  SGXT R16, R16, 0x1 ;  /* 0x000000011010781a */ /* 0x000fc60000000200 */
[----:B------:R-:W-:-:S04]  /*0110*/  IMAD R0, R3, 0x400, R0 ;  /* 0x0000040003007824 */ /* 0x000fc800078e0200 */
[----:B------:R-:W-:Y:S01]  /*0120*/  IMAD.HI R6, R0, 0x2aaaaaab, RZ ;  /* 0x2aaaaaab00067827 */ /* 0x000fe200078e02ff */
[----:B------:R-:W-:-:S04]  /*0130*/  LEA.HI R2, R16, R0, RZ, 0xc ;  /* 0x0000000010027211 */ /* 0x000fc800078f60ff */
[----:B------:R-:W-:Y:S02]  /*0140*/  SHF.R.S32.HI R22, RZ, 0xc, R2 ;  /* 0x0000000cff167819 */ /* 0x000fe40000011402 */
[----:B------:R-:W-:-:S03]  /*0150*/  SHF.R.U32.HI R7, RZ, 0x1f, R6 ;  /* 0x0000001fff077819 */ /* 0x000fc60000011606 */
[----:B------:R-:W-:-:S05]  /*0160*/  IMAD.HI R3, R22, 0x2aaaaaab, RZ ;  /* 0x2aaaaaab16037827 */ /* 0x000fca00078e02ff */
[----:B------:R-:W-:-:S04]  /*0170*/  SHF.R.U32.HI R4, RZ, 0x1f, R3 ;  /* 0x0000001fff047819 */ /* 0x000fc80000011603 */
[----:B------:R-:W-:Y:S02]  /*0180*/  LEA.HI R5, R3, R4, RZ, 0x1d ;  /* 0x0000000403057211 */ /* 0x000fe400078fe8ff */
[----:B------:R-:W-:Y:S02]  /*0190*/  LEA.HI.SX32 R3, R6, R7, 0x11 ;  /* 0x0000000706037211 */ /* 0x000fe400078f8aff */
[----:B------:R-:W-:Y:S01]  /*01a0*/  CS2R R6, SRZ ;  /* 0x0000000000067805 */ /* 0x000fe2000001ff00 */
[----:B------:R-:W-:Y:S02]  /*01b0*/  IMAD R22, R5, -0x30, R22 ;  /* 0xffffffd005167824 */ /* 0x000fe400078e0216 */
[----:B------:R-:W-:-:S03]  /*01c0*/  IMAD R4, R3, -0x30000, R0 ;  /* 0xfffd000003047824 */ /* 0x000fc600078e0200 */
[C---:B------:R-:W-:Y:S01]  /*01d0*/  ISETP.GE.AND P1, PT, R22.reuse, 0x10, PT ;  /* 0x000000101600780c */ /* 0x040fe20003f26270 */
[----:B------:R-:W-:Y:S02]  /*01e0*/  IMAD R19, R3, 0x10000, R4 ;  /* 0x0001000003137824 */ /* 0x000fe400078e0204 */
[----:B----4-:R-:W-:-:S04]  /*01f0*/  IMAD.WIDE R4, R22, 0x4, R10 ;  /* 0x0000000416047825 */ /* 0x010fc800078e020a */
[----:B--2---:R-:W-:-:S06]  /*0200*/  IMAD.WIDE R18, R19, 0x4, R8 ;  /* 0x0000000413127825 */ /* 0x004fcc00078e0208 */
[----:B------:R1:W2:Y:S04]  /*0210*/  @!P1 LDG.E.128 R12, desc[UR4][R18.64] ;  /* 0x00000004120c9981 */ /* 0x0002a8000c1e1d00 */
[----:B------:R-:W3:Y:S04]  /*0220*/  @!P1 LDG.E.EL R7, desc[UR4][R4.64] ;  /* 0x0000000404079981 */ /* 0x000ee8000c2e1900 */
[----:B------:R-:W4:Y:S01]  /*0230*/  @!P1 LDG.E.EL R6, desc[UR4][R4.64] ;  /* 0x0000000404069981 */ /* 0x000f22000c2e1900 */
[----:B------:R-:W-:-:S03]  /*0240*/  VIADD R17, R0, 0x200 ;  /* 0x0000020000117836 */ /* 0x000fc60000000000 */
[----:B------:R-:W5:Y:S01]  /*0250*/  @!P1 LDG.E.EL R20, desc[UR4][R4.64] ;  /* 0x0000000404149981 */ /* 0x000f62000c2e1900 */
[----:B-1----:R-:W-:Y:S01]  /*0260*/  LOP3.LUT R19, R2, 0xfffff000, RZ, 0xc0, !PT ;  /* 0xfffff00002137812 */ /* 0x002fe200078ec0ff */
[----:B------:R-:W-:Y:S01]  /*0270*/  IMAD.HI R24, R17, 0x2aaaaaab, RZ ;  /* 0x2aaaaaab11187827 */ /* 0x000fe200078e02ff */
[----:B------:R-:W-:-:S03]  /*0280*/  LEA.HI R16, R16, R17, RZ, 0xc ;  /* 0x0000001110107211 */ /* 0x000fc600078f60ff */
[----:B------:R-:W-:Y:S01]  /*0290*/  IMAD.IADD R18, R0, 0x1, -R19 ;  /* 0x0000000100127824 */ /* 0x000fe200078e0a13 */
[----:B------:R-:W-:Y:S02]  /*02a0*/  SHF.R.S32.HI R28, RZ, 0xc, R16 ;  /* 0x0000000cff1c7819 */ /* 0x000fe40000011410 */
[----:B------:R-:W-:Y:S01]  /*02b0*/  LOP3.LUT R16, R16, 0xfffff000, RZ, 0xc0, !PT ;  /* 0xfffff00010107812 */ /* 0x000fe200078ec0ff */
[----:B------:R-:W-:Y:S01]  /*02c0*/  IMAD R3, R3, 0x10000, R18 ;  /* 0x0001000003037824 */ /* 0x000fe200078e0212 */
[----:B------:R-:W-:Y:S01]  /*02d0*/  SHF.R.U32.HI R23, RZ, 0x1f, R24 ;  /* 0x0000001fff177819 */ /* 0x000fe20000011618 */
[----:B------:R-:W-:-:S03]  /*02e0*/  IMAD.HI R21, R28, 0x2aaaaaab, RZ ;  /* 0x2aaaaaab1c157827 */ /* 0x000fc600078e02ff */
[----:B------:R-:W-:Y:S01]  /*02f0*/  LEA.HI.SX32 R24, R24, R23, 0x11 ;  /* 0x0000001718187211 */ /* 0x000fe200078f8aff */
[----:B------:R-:W-:Y:S01]  /*0300*/  IMAD.IADD R19, R17, 0x1, -R16 ;  /* 0x0000000111137824 */ /* 0x000fe200078e0a10 */
[----:B------:R-:W-:Y:S01]  /*0310*/  SHF.R.U32.HI R2, RZ, 0x1f, R21 ;  /* 0x0000001fff027819 */ /* 0x000fe20000011615 */
[----:B------:R-:W-:Y:S01]  /*0320*/  IMAD.SHL.U32 R16, R22, 0x1000, RZ ;  /* 0x0000100016107824 */ /* 0x000fe200078e00ff */
[----:B------:R-:W-:Y:S01]  /*0330*/  SHF.R.S32.HI R23, RZ, 0x1f, R3 ;  /* 0x0000001fff177819 */ /* 0x000fe20000011403 */
[----:B------:R-:W-:Y:S01]  /*0340*/  IMAD R17, R24, -0x30000, R17 ;  /* 0xfffd000018117824 */ /* 0x000fe200078e0211 */
[----:B------:R-:W-:Y:S02]  /*0350*/  LEA.HI R21, R21, R2, RZ, 0x1d ;  /* 0x0000000215157211 */ /* 0x000fe400078fe8ff */
[----:B------:R-:W-:Y:S01]  /*0360*/  LOP3.LUT R2, R22, 0xfffffff0, RZ, 0xc0, !PT ;  /* 0xfffffff016027812 */ /* 0x000fe200078ec0ff */
[----:B------:R-:W-:Y:S01]  /*0370*/  IMAD R17, R24, 0x10000, R17 ;  /* 0x0001000018117824 */ /* 0x000fe200078e0211 */
[----:B------:R-:W-:Y:S01]  /*0380*/  IADD3 R3, P2, R16, R3, RZ ;  /* 0x0000000310037210 */ /* 0x000fe20007f5e0ff */
[----:B------:R-:W-:Y:S01]  /*0390*/  IMAD R28, R21, -0x30, R28 ;  /* 0xffffffd0151c7824 */ /* 0x000fe200078e021c */
[----:B------:R-:W-:Y:S01]  /*03a0*/  ISETP.NE.AND P6, PT, R2, 0x10, PT ;  /* 0x000000100200780c */ /* 0x000fe20003fc5270 */
[----:B------:R-:W-:Y:S01]  /*03b0*/  IMAD.MOV.U32 R21, RZ, RZ, RZ ;  /* 0x000000ffff157224 */ /* 0x000fe200078e00ff */
[----:B------:R-:W-:Y:S01]  /*03c0*/  LEA.HI.X.SX32 R16, R16, R23, 0x1, P2 ;  /* 0x0000001710107211 */ /* 0x000fe200010f0eff */
[----:B------:R-:W-:Y:S01]  /*03d0*/  IMAD.WIDE R8, R17, 0x4, R8 ;  /* 0x0000000411087825 */ /* 0x000fe200078e0208 */
[----:B------:R-:W-:-:S03]  /*03e0*/  ISETP.GE.AND P0, PT, R28, 0x10, PT ;  /* 0x000000101c00780c */ /* 0x000fc60003f06270 */
[----:B------:R-:W-:Y:S01]  /*03f0*/  IMAD.MOV.U32 R2, RZ, RZ, RZ ;  /* 0x000000ffff027224 */ /* 0x000fe200078e00ff */
[----:B------:R1:W5:Y:S01]  /*0400*/  @!P1 LDG.E.EL R21, desc[UR4][R4.64] ;  /* 0x0000000404159981 */ /* 0x000362000c2e1900 */
[----:B------:R-:W-:-:S04]  /*0410*/  IMAD.WIDE R10, R28, 0x4, R10 ;  /* 0x000000041c0a7825 */ /* 0x000fc800078e020a */
[----:B------:R-:W-:Y:S02]  /*0420*/  IMAD.SHL.U32 R23, R3, 0x4, RZ ;  /* 0x0000000403177824 */ /* 0x000fe400078e00ff */
[----:B------:R-:W-:Y:S02]  /*0430*/  IMAD R24, R24, 0x10000, R19 ;  /* 0x0001000018187824 */ /* 0x000fe400078e0213 */
[----:B------:R-:W5:Y:S04]  /*0440*/  @!P0 LDG.E.EL R27, desc[UR4][R10.64] ;  /* 0x000000040a1b8981 */ /* 0x000f68000c2e1900 */
[----:B------:R-:W5:Y:S04]  /*0450*/  @!P0 LDG.E.EL R26, desc[UR4][R10.64] ;  /* 0x000000040a1a8981 */ /* 0x000f68000c2e1900 */
[----:B------:R-:W5:Y:S04]  /*0460*/  @!P0 LDG.E.EL R25, desc[UR4][R10.64] ;  /* 0x000000040a198981 */ /* 0x000f68000c2e1900 */
[----:B------:R1:W5:Y:S02]  /*0470*/  @!P0 LDG.E.EL R2, desc[UR4][R10.64] ;  /* 0x000000040a028981 */ /* 0x000364000c2e1900 */
[----:B-1----:R-:W-:-:S02]  /*0480*/  CS2R R4, SRZ ;  /* 0x0000000000047805 */ /* 0x002fc4000001ff00 */
[----:B------:R-:W-:Y:S02]  /*0490*/  ISETP.GE.AND P3, PT, R22, 0x20, PT ;  /* 0x000000201600780c */ /* 0x000fe40003f66270 */
[----:B------:R-:W-:Y:S02]  /*04a0*/  IADD3 R10, P2, R23, UR6, RZ ;  /* 0x00000006170a7c10 */ /* 0x000fe4000ff5e0ff */
[----:B--2---:R-:W-:Y:S02]  /*04b0*/  SEL R12, R12, RZ, !P1 ;  /* 0x000000ff0c0c7207 */ /* 0x004fe40004800000 */
[----:B------:R-:W-:Y:S02]  /*04c0*/  SEL R17, R13, RZ, !P1 ;  /* 0x000000ff0d117207 */ /* 0x000fe40004800000 */
[----:B---3--:R-:W-:Y:S02]  /*04d0*/  SEL R7, R7, RZ, !P1 ;  /* 0x000000ff07077207 */ /* 0x008fe40004800000 */
[----:B------:R-:W-:-:S02]  /*04e0*/  SHF.L.U64.HI R13, R3, 0x2, R16 ;  /* 0x00000002030d7819 */ /* 0x000fc40000010210 */
[----:B----4-:R-:W-:Y:S01]  /*04f0*/  SEL R18, R6, RZ, !P1 ;  /* 0x000000ff06127207 */ /* 0x010fe20004800000 */
[----:B------:R-:W-:Y:S01]  /*0500*/  FADD R12, R12, R7 ;  /* 0x000000070c0c7221 */ /* 0x000fe20000000000 */
[----:B------:R-:W-:Y:S02]  /*0510*/  IADD3.X R11, R13, UR7, RZ, P2, !PT ;  /* 0x000000070d0b7c10 */ /* 0x000fe400097fe4ff */
[----:B------:R-:W-:Y:S02]  /*0520*/  CS2R R6, SRZ ;  /* 0x0000000000067805 */ /* 0x000fe4000001ff00 */
[----:B------:R-:W-:Y:S01]  /*0530*/  ISETP.GT.AND P2, PT, R22, 0x1f, PT ;  /* 0x0000001f1600780c */ /* 0x000fe20003f44270 */
[----:B------:R-:W-:Y:S01]  /*0540*/  FADD R3, R17, R18 ;  /* 0x0000001211037221 */ /* 0x000fe20000000000 */
[----:B------:R-:W-:Y:S02]  /*0550*/  CS2R R16, SRZ ;  /* 0x0000000000107805 */ /* 0x000fe4000001ff00 */
[----:B------:R-:W-:-:S02]  /*0560*/  CS2R R18, SRZ ;  /* 0x0000000000127805 */ /* 0x000fc4000001ff00 */
[----:B------:R-:W-:Y:S01]  /*0570*/  IADD3 R22, P4, R23, UR8, RZ ;  /* 0x0000000817167c10 */ /* 0x000fe2000ff9e0ff */
[----:B------:R1:W2:Y:S04]  /*0580*/  @!P0 LDG.E.128 R4, desc[UR4][R8.64] ;  /* 0x0000000408048981 */ /* 0x0002a8000c1e1d00 */
[----:B------:R3:W4:Y:S01]  /*0590*/  @!P6 LDG.E.128 R16, desc[UR4][R10.64+-0x40000] ;  /* 0xfc0000040a10e981 */ /* 0x000722000c1e1d00 */
[----:B------:R-:W-:Y:S02]  /*05a0*/  IADD3.X R23, R13, UR9, RZ, P4, !PT ;  /* 0x000000090d177c10 */ /* 0x000fe4000a7fe4ff */
[----:B-1----:R-:W-:Y:S02]  /*05b0*/  CS2R R8, SRZ ;  /* 0x0000000000087805 */ /* 0x002fe4000001ff00 */
[----:B---3--:R-:W-:-:S06]  /*05c0*/  CS2R R10, SRZ ;  /* 0x00000000000a7805 */ /* 0x008fcc000001ff00 */
[----:B------:R1:W3:Y:S01]  /*05d0*/  @P2 LDG.E.128 R8, desc[UR4][R22.64+-0x80000] ;  /* 0xf800000416082981 */ /* 0x0002e2000c1e1d00 */
[----:B------:R-:W-:Y:S02]  /*05e0*/  SEL R14, R14, RZ, !P1 ;  /* 0x000000ff0e0e7207 */ /* 0x000fe40004800000 */
[----:B-----5:R-:W-:Y:S01]  /*05f0*/  SEL R29, R20, RZ, !P1 ;  /* 0x000000ff141d7207 */ /* 0x020fe20004800000 */
[----:B------:R-:W-:-:S04]  /*0600*/  IMAD.SHL.U32 R13, R28, 0x1000, RZ ;  /* 0x000010001c0d7824 */ /* 0x000fc800078e00ff */
[----:B------:R-:W-:Y:S01]  /*0610*/  FADD R20, R14, R29 ;  /* 0x0000001d0e147221 */ /* 0x000fe20000000000 */
[----:B------:R-:W-:Y:S02]  /*0620*/  SHF.R.S32.HI R14, RZ, 0x1f, R24 ;  /* 0x0000001fff0e7819 */ /* 0x000fe40000011418 */
[----:B------:R-:W-:Y:S02]  /*0630*/  IADD3 R24, P4, R13, R24, RZ ;  /* 0x000000180d187210 */ /* 0x000fe40007f9e0ff */
[----:B------:R-:W-:Y:S02]  /*0640*/  SEL R15, R15, RZ, !P1 ;  /* 0x000000ff0f0f7207 */ /* 0x000fe40004800000 */
[----:B------:R-:W-:Y:S02]  /*0650*/  LEA.HI.X.SX32 R13, R13, R14, 0x1, P4 ;  /* 0x0000000e0d0d7211 */ /* 0x000fe400020f0eff */
[----:B------:R-:W-:Y:S02]  /*0660*/  SEL R30, R21, RZ, !P1 ;  /* 0x000000ff151e7207 */ /* 0x000fe40004800000 */
[C---:B------:R-:W-:Y:S01]  /*0670*/  SHF.L.U64.HI R14, R24.reuse, 0x2, R13 ;  /* 0x00000002180e7819 */ /* 0x040fe2000001020d */
[----:B------:R-:W-:-:S02]  /*0680*/  IMAD.SHL.U32 R24, R24, 0x4, RZ ;  /* 0x0000000418187824 */ /* 0x000fc400078e00ff */
[----:B------:R-:W-:Y:S01]  /*0690*/  FADD R21, R15, R30 ;  /* 0x0000001e0f157221 */ /* 0x000fe20000000000 */
[C---:B------:R-:W-:Y:S02]  /*06a0*/  LOP3.LUT R15, R28.reuse, 0xfffffff0, RZ, 0xc0, !PT ;  /* 0xfffffff01c0f7812 */ /* 0x040fe400078ec0ff */
[----:B------:R-:W-:Y:S02]  /*06b0*/  IADD3 R32, P4, R24, UR6, RZ ;  /* 0x0000000618207c10 */ /* 0x000fe4000ff9e0ff */
[----:B------:R-:W-:Y:S02]  /*06c0*/  IADD3 R30, P5, R24, UR8, RZ ;  /* 0x00000008181e7c10 */ /* 0x000fe4000ffbe0ff */
[----:B------:R-:W-:Y:S02]  /*06d0*/  IADD3.X R33, R14, UR7, RZ, P4, !PT ;  /* 0x000000070e217c10 */ /* 0x000fe4000a7fe4ff */
[----:B------:R-:W-:Y:S02]  /*06e0*/  ISETP.GT.AND P4, PT, R28, 0x1f, PT ;  /* 0x0000001f1c00780c */ /* 0x000fe40003f84270 */
[----:B------:R-:W-:-:S02]  /*06f0*/  IADD3.X R31, R14, UR9, RZ, P5, !PT ;  /* 0x000000090e1f7c10 */ /* 0x000fc4000affe4ff */
[----:B----4-:R-:W-:Y:S02]  /*0700*/  SEL R13, R16, RZ, !P6 ;  /* 0x000000ff100d7207 */ /* 0x010fe40007000000 */
[----:B-1----:R-:W-:Y:S02]  /*0710*/  SEL R22, R17, RZ, !P6 ;  /* 0x000000ff11167207 */ /* 0x002fe40007000000 */
[----:B------:R-:W-:Y:S02]  /*0720*/  SEL R23, R18, RZ, !P6 ;  /* 0x000000ff12177207 */ /* 0x000fe40007000000 */
[----:B------:R-:W-:Y:S02]  /*0730*/  SEL R24, R19, RZ, !P6 ;  /* 0x000000ff13187207 */ /* 0x000fe40007000000 */
[----:B------:R-:W-:Y:S02]  /*0740*/  ISETP.NE.AND P6, PT, R15, 0x10, PT ;  /* 0x000000100f00780c */ /* 0x000fe40003fc5270 */
[----:B------:R-:W-:-:S02]  /*0750*/  CS2R R14, SRZ ;  /* 0x00000000000e7805 */ /* 0x000fc4000001ff00 */
[----:B------:R-:W-:Y:S02]  /*0760*/  CS2R R16, SRZ ;  /* 0x0000000000107805 */ /* 0x000fe4000001ff00 */
[----:B---3--:R-:W-:Y:S02]  /*0770*/  SEL R8, R8, RZ, P2 ;  /* 0x000000ff08087207 */ /* 0x008fe40001000000 */
[----:B------:R-:W-:Y:S02]  /*0780*/  @!P3 SEL R8, R12, R13, !P1 ;  /* 0x0000000d0c08b207 */ /* 0x000fe40004800000 */
[----:B------:R-:W-:Y:S02]  /*0790*/  CS2R R12, SRZ ;  /* 0x00000000000c7805 */ /* 0x000fe4000001ff00 */
[----:B------:R-:W-:-:S04]  /*07a0*/  CS2R R18, SRZ ;  /* 0x0000000000127805 */ /* 0x000fc8000001ff00 */
[----:B------:R-:W3:Y:S04]  /*07b0*/  @!P6 LDG.E.128 R12, desc[UR4][R32.64+-0x40000] ;  /* 0xfc000004200ce981 */ /* 0x000ee8000c1e1d00 */
[----:B------:R-:W4:Y:S01]  /*07c0*/  @P4 LDG.E.128 R16, desc[UR4][R30.64+-0x80000] ;  /* 0xf80000041e104981 */ /* 0x000f22000c1e1d00 */
[----:B--2---:R-:W-:Y:S02]  /*07d0*/  SEL R4, R4, RZ, !P0 ;  /* 0x000000ff04047207 */ /* 0x004fe40004000000 */
[----:B------:R-:W-:Y:S02]  /*07e0*/  SEL R5, R5, RZ, !P0 ;  /* 0x000000ff05057207 */ /* 0x000fe40004000000 */
[----:B------:R-:W-:Y:S02]  /*07f0*/  SEL R27, R27, RZ, !P0 ;  /* 0x000000ff1b1b7207 */ /* 0x000fe40004000000 */
[----:B------:R-:W-:-:S03]  /*0800*/  SEL R26, R26, RZ, !P0 ;  /* 0x000000ff1a1a7207 */ /* 0x000fc60004000000 */
[----:B------:R-:W-:Y:S02]  /*0810*/  FADD R4, R4, R27 ;  /* 0x0000001b04047221 */ /* 0x000fe40000000000 */
[----:B------:R-:W-:Y:S02]  /*0820*/  FADD R5, R5, R26 ;  /* 0x0000001a05057221 */ /* 0x000fe40000000000 */
[----:B------:R-:W1:Y:S01]  /*0830*/  LDC.64 R26, c[0x0][0x230] ;  /* 0x00008c00ff1a7b82 */ /* 0x000e620000000a00 */
[----:B------:R-:W-:Y:S02]  /*0840*/  ISETP.GE.AND P5, PT, R28, 0x20, PT ;  /* 0x000000201c00780c */ /* 0x000fe40003fa6270 */
[----:B------:R-:W-:Y:S02]  /*0850*/  SEL R6, R6, RZ, !P0 ;  /* 0x000000ff06067207 */ /* 0x000fe40004000000 */
[----:B------:R-:W-:Y:S02]  /*0860*/  SEL R25, R25, RZ, !P0 ;  /* 0x000000ff19197207 */ /* 0x000fe40004000000 */
[----:B------:R-:W-:-:S02]  /*0870*/  SEL R7, R7, RZ, !P0 ;  /* 0x000000ff07077207 */ /* 0x000fc40004000000 */
[----:B------:R-:W-:Y:S01]  /*0880*/  SEL R2, R2, RZ, !P0 ;  /* 0x000000ff02027207 */ /* 0x000fe20004000000 */
[----:B------:R-:W-:-:S04]  /*0890*/  FADD R6, R6, R25 ;  /* 0x0000001906067221 */ /* 0x000fc80000000000 */
[----:B------:R-:W-:Y:S01]  /*08a0*/  FADD R2, R7, R2 ;  /* 0x0000000207027221 */ /* 0x000fe20000000000 */
[----:B------:R-:W-:Y:S02]  /*08b0*/  SEL R9, R9, RZ, P2 ;  /* 0x000000ff09097207 */ /* 0x000fe40001000000 */
[----:B------:R-:W-:Y:S02]  /*08c0*/  SEL R10, R10, RZ, P2 ;  /* 0x000000ff0a0a7207 */ /* 0x000fe40001000000 */
[----:B------:R-:W-:Y:S01]  /*08d0*/  SEL R11, R11, RZ, P2 ;  /* 0x000000ff0b0b7207 */ /* 0x000fe20001000000 */
[----:B-1----:R-:W-:Y:S01]  /*08e0*/  IMAD.WIDE R26, R0, 0x4, R26 ;  /* 0x00000004001a7825 */ /* 0x002fe200078e021a */
[----:B------:R-:W-:Y:S02]  /*08f0*/  @!P3 SEL R9, R3, R22, !P1 ;  /* 0x000000160309b207 */ /* 0x000fe40004800000 */
[----:B------:R-:W-:Y:S02]  /*0900*/  @!P3 SEL R10, R20, R23, !P1 ;  /* 0x00000017140ab207 */ /* 0x000fe40004800000 */
[----:B------:R-:W-:-:S05]  /*0910*/  @!P3 SEL R11, R21, R24, !P1 ;  /* 0x00000018150bb207 */ /* 0x000fca0004800000 */
[----:B------:R-:W-:Y:S01]  /*0920*/  STG.E.128 desc[UR4][R26.64], R8 ;  /* 0x000000081a007986 */ /* 0x000fe2000c101d04 */
[----:B---3--:R-:W-:Y:S02]  /*0930*/  SEL R0, R13, RZ, !P6 ;  /* 0x000000ff0d007207 */ /* 0x008fe40007000000 */
[----:B------:R-:W-:Y:S02]  /*0940*/  SEL R7, R12, RZ, !P6 ;  /* 0x000000ff0c077207 */ /* 0x000fe40007000000 */
[----:B------:R-:W-:Y:S02]  /*0950*/  SEL R13, R14, RZ, !P6 ;  /* 0x000000ff0e0d7207 */ /* 0x000fe40007000000 */
[----:B------:R-:W-:Y:S02]  /*0960*/  SEL R15, R15, RZ, !P6 ;  /* 0x000000ff0f0f7207 */ /* 0x000fe40007000000 */
[----:B----4-:R-:W-:Y:S02]  /*0970*/  SEL R16, R16, RZ, P4 ;  /* 0x000000ff10107207 */ /* 0x010fe40002000000 */
[----:B------:R-:W-:-:S02]  /*0980*/  SEL R17, R17, RZ, P4 ;  /* 0x000000ff11117207 */ /* 0x000fc40002000000 */
[----:B------:R-:W-:Y:S02]  /*0990*/  SEL R18, R18, RZ, P4 ;  /* 0x000000ff12127207 */ /* 0x000fe40002000000 */
[----:B------:R-:W-:Y:S02]  /*09a0*/  SEL R19, R19, RZ, P4 ;  /* 0x000000ff13137207 */ /* 0x000fe40002000000 */
[----:B------:R-:W-:Y:S02]  /*09b0*/  @!P5 SEL R16, R4, R7, !P0 ;  /* 0x000000070410d207 */ /* 0x000fe40004000000 */
[----:B------:R-:W-:Y:S02]  /*09c0*/  @!P5 SEL R17, R5, R0, !P0 ;  /* 0x000000000511d207 */ /* 0x000fe40004000000 */
[----:B------:R-:W-:Y:S02]  /*09d0*/  @!P5 SEL R18, R6, R13, !P0 ;  /* 0x0000000d0612d207 */ /* 0x000fe40004000000 */
[----:B------:R-:W-:-:S05]  /*09e0*/  @!P5 SEL R19, R2, R15, !P0 ;  /* 0x0000000f0213d207 */ /* 0x000fca0004000000 */
[----:B------:R-:W-:Y:S01]  /*09f0*/  STG.E.128 desc[UR4][R26.64+0x800], R16 ;  /* 0x000800101a007986 */ /* 0x000fe2000c101d04 */
[----:B------:R-:W-:Y:S05]  /*0a00*/  EXIT ;  /* 0x000000000000794d */ /* 0x000fea0003800000 */
.L_x_0:
[----:B------:R-:W-:-:S00]  /*0a10*/  BRA `(.L_x_0) ;  /* 0xfffffffc00fc7947 */ /* 0x000fc0000383ffff */
[----:B------:R-:W-:-:S00]  /*0a20*/  NOP ;  /* 0x0000000000007918 */ /* 0x000fc00000000000 */
        /* <DEDUP_REMOVED lines=13> */
.L_x_1:


//--------------------- .nv.constant0.triton_poi_fused_cat_19 --------------------------
	.section	.nv.constant0.triton_poi_fused_cat_19,"a",@progbits
	.sectionflags	@""
	.align	4
.nv.constant0.triton_poi_fused_cat_19:
	.zero		572
